//
// Generated by NVIDIA NVVM Compiler
//
// Compiler Build ID: CL-36424714
// Cuda compilation tools, release 13.0, V13.0.88
// Based on NVVM 20.0.0
//

.version 9.0
.target sm_100
.address_size 64

	// .globl	_Z6gatherPKfPKiPf

.visible .entry _Z6gatherPKfPKiPf(
	.param .u64 .ptr .align 1 _Z6gatherPKfPKiPf_param_0,
	.param .u64 .ptr .align 1 _Z6gatherPKfPKiPf_param_1,
	.param .u64 .ptr .align 1 _Z6gatherPKfPKiPf_param_2
)
{
	.reg .pred 	%p<3>;
	.reg .b32 	%r<9>;
	.reg .b32 	%f<129>;
	.reg .b64 	%rd<13>;

	ld.param.u64 	%rd2, [_Z6gatherPKfPKiPf_param_0];
	ld.param.u64 	%rd3, [_Z6gatherPKfPKiPf_param_1];
	ld.param.u64 	%rd4, [_Z6gatherPKfPKiPf_param_2];
	mov.u32 	%r3, %ctaid.x;
	mov.u32 	%r4, %ntid.x;
	mov.u32 	%r5, %tid.x;
	mad.lo.s32 	%r1, %r3, %r4, %r5;
	setp.gt.s32 	%p1, %r1, 31;
	@%p1 bra 	$L__BB0_4;
	cvta.to.global.u64 	%rd5, %rd3;
	cvta.to.global.u64 	%rd6, %rd4;
	mul.wide.s32 	%rd7, %r1, 4;
	add.s64 	%rd8, %rd5, %rd7;
	ld.global.u32 	%r2, [%rd8];
	shl.b32 	%r6, %r1, 7;
	mul.wide.s32 	%rd9, %r6, 4;
	add.s64 	%rd1, %rd6, %rd9;
	setp.lt.u32 	%p2, %r2, 32;
	@%p2 bra 	$L__BB0_3;
	mov.b32 	%r8, 0;
	st.global.u32 	[%rd1], %r8;
	st.global.u32 	[%rd1+4], %r8;
	st.global.u32 	[%rd1+8], %r8;
	st.global.u32 	[%rd1+12], %r8;
	st.global.u32 	[%rd1+16], %r8;
	st.global.u32 	[%rd1+20], %r8;
	st.global.u32 	[%rd1+24], %r8;
	st.global.u32 	[%rd1+28], %r8;
	st.global.u32 	[%rd1+32], %r8;
	st.global.u32 	[%rd1+36], %r8;
	st.global.u32 	[%rd1+40], %r8;
	st.global.u32 	[%rd1+44], %r8;
	st.global.u32 	[%rd1+48], %r8;
	st.global.u32 	[%rd1+52], %r8;
	st.global.u32 	[%rd1+56], %r8;
	st.global.u32 	[%rd1+60], %r8;
	st.global.u32 	[%rd1+64], %r8;
	st.global.u32 	[%rd1+68], %r8;
	st.global.u32 	[%rd1+72], %r8;
	st.global.u32 	[%rd1+76], %r8;
	st.global.u32 	[%rd1+80], %r8;
	st.global.u32 	[%rd1+84], %r8;
	st.global.u32 	[%rd1+88], %r8;
	st.global.u32 	[%rd1+92], %r8;
	st.global.u32 	[%rd1+96], %r8;
	st.global.u32 	[%rd1+100], %r8;
	st.global.u32 	[%rd1+104], %r8;
	st.global.u32 	[%rd1+108], %r8;
	st.global.u32 	[%rd1+112], %r8;
	st.global.u32 	[%rd1+116], %r8;
	st.global.u32 	[%rd1+120], %r8;
	st.global.u32 	[%rd1+124], %r8;
	st.global.u32 	[%rd1+128], %r8;
	st.global.u32 	[%rd1+132], %r8;
	st.global.u32 	[%rd1+136], %r8;
	st.global.u32 	[%rd1+140], %r8;
	st.global.u32 	[%rd1+144], %r8;
	st.global.u32 	[%rd1+148], %r8;
	st.global.u32 	[%rd1+152], %r8;
	st.global.u32 	[%rd1+156], %r8;
	st.global.u32 	[%rd1+160], %r8;
	st.global.u32 	[%rd1+164], %r8;
	st.global.u32 	[%rd1+168], %r8;
	st.global.u32 	[%rd1+172], %r8;
	st.global.u32 	[%rd1+176], %r8;
	st.global.u32 	[%rd1+180], %r8;
	st.global.u32 	[%rd1+184], %r8;
	st.global.u32 	[%rd1+188], %r8;
	st.global.u32 	[%rd1+192], %r8;
	st.global.u32 	[%rd1+196], %r8;
	st.global.u32 	[%rd1+200], %r8;
	st.global.u32 	[%rd1+204], %r8;
	st.global.u32 	[%rd1+208], %r8;
	st.global.u32 	[%rd1+212], %r8;
	st.global.u32 	[%rd1+216], %r8;
	st.global.u32 	[%rd1+220], %r8;
	st.global.u32 	[%rd1+224], %r8;
	st.global.u32 	[%rd1+228], %r8;
	st.global.u32 	[%rd1+232], %r8;
	st.global.u32 	[%rd1+236], %r8;
	st.global.u32 	[%rd1+240], %r8;
	st.global.u32 	[%rd1+244], %r8;
	st.global.u32 	[%rd1+248], %r8;
	st.global.u32 	[%rd1+252], %r8;
	st.global.u32 	[%rd1+256], %r8;
	st.global.u32 	[%rd1+260], %r8;
	st.global.u32 	[%rd1+264], %r8;
	st.global.u32 	[%rd1+268], %r8;
	st.global.u32 	[%rd1+272], %r8;
	st.global.u32 	[%rd1+276], %r8;
	st.global.u32 	[%rd1+280], %r8;
	st.global.u32 	[%rd1+284], %r8;
	st.global.u32 	[%rd1+288], %r8;
	st.global.u32 	[%rd1+292], %r8;
	st.global.u32 	[%rd1+296], %r8;
	st.global.u32 	[%rd1+300], %r8;
	st.global.u32 	[%rd1+304], %r8;
	st.global.u32 	[%rd1+308], %r8;
	st.global.u32 	[%rd1+312], %r8;
	st.global.u32 	[%rd1+316], %r8;
	st.global.u32 	[%rd1+320], %r8;
	st.global.u32 	[%rd1+324], %r8;
	st.global.u32 	[%rd1+328], %r8;
	st.global.u32 	[%rd1+332], %r8;
	st.global.u32 	[%rd1+336], %r8;
	st.global.u32 	[%rd1+340], %r8;
	st.global.u32 	[%rd1+344], %r8;
	st.global.u32 	[%rd1+348], %r8;
	st.global.u32 	[%rd1+352], %r8;
	st.global.u32 	[%rd1+356], %r8;
	st.global.u32 	[%rd1+360], %r8;
	st.global.u32 	[%rd1+364], %r8;
	st.global.u32 	[%rd1+368], %r8;
	st.global.u32 	[%rd1+372], %r8;
	st.global.u32 	[%rd1+376], %r8;
	st.global.u32 	[%rd1+380], %r8;
	st.global.u32 	[%rd1+384], %r8;
	st.global.u32 	[%rd1+388], %r8;
	st.global.u32 	[%rd1+392], %r8;
	st.global.u32 	[%rd1+396], %r8;
	st.global.u32 	[%rd1+400], %r8;
	st.global.u32 	[%rd1+404], %r8;
	st.global.u32 	[%rd1+408], %r8;
	st.global.u32 	[%rd1+412], %r8;
	st.global.u32 	[%rd1+416], %r8;
	st.global.u32 	[%rd1+420], %r8;
	st.global.u32 	[%rd1+424], %r8;
	st.global.u32 	[%rd1+428], %r8;
	st.global.u32 	[%rd1+432], %r8;
	st.global.u32 	[%rd1+436], %r8;
	st.global.u32 	[%rd1+440], %r8;
	st.global.u32 	[%rd1+444], %r8;
	st.global.u32 	[%rd1+448], %r8;
	st.global.u32 	[%rd1+452], %r8;
	st.global.u32 	[%rd1+456], %r8;
	st.global.u32 	[%rd1+460], %r8;
	st.global.u32 	[%rd1+464], %r8;
	st.global.u32 	[%rd1+468], %r8;
	st.global.u32 	[%rd1+472], %r8;
	st.global.u32 	[%rd1+476], %r8;
	st.global.u32 	[%rd1+480], %r8;
	st.global.u32 	[%rd1+484], %r8;
	st.global.u32 	[%rd1+488], %r8;
	st.global.u32 	[%rd1+492], %r8;
	st.global.u32 	[%rd1+496], %r8;
	st.global.u32 	[%rd1+500], %r8;
	st.global.u32 	[%rd1+504], %r8;
	st.global.u32 	[%rd1+508], %r8;
	bra.uni 	$L__BB0_4;
$L__BB0_3:
	shl.b32 	%r7, %r2, 7;
	cvta.to.global.u64 	%rd10, %rd2;
	mul.wide.u32 	%rd11, %r7, 4;
	add.s64 	%rd12, %rd10, %rd11;
	ld.global.f32 	%f1, [%rd12];
	st.global.f32 	[%rd1], %f1;
	ld.global.f32 	%f2, [%rd12+4];
	st.global.f32 	[%rd1+4], %f2;
	ld.global.f32 	%f3, [%rd12+8];
	st.global.f32 	[%rd1+8], %f3;
	ld.global.f32 	%f4, [%rd12+12];
	st.global.f32 	[%rd1+12], %f4;
	ld.global.f32 	%f5, [%rd12+16];
	st.global.f32 	[%rd1+16], %f5;
	ld.global.f32 	%f6, [%rd12+20];
	st.global.f32 	[%rd1+20], %f6;
	ld.global.f32 	%f7, [%rd12+24];
	st.global.f32 	[%rd1+24], %f7;
	ld.global.f32 	%f8, [%rd12+28];
	st.global.f32 	[%rd1+28], %f8;
	ld.global.f32 	%f9, [%rd12+32];
	st.global.f32 	[%rd1+32], %f9;
	ld.global.f32 	%f10, [%rd12+36];
	st.global.f32 	[%rd1+36], %f10;
	ld.global.f32 	%f11, [%rd12+40];
	st.global.f32 	[%rd1+40], %f11;
	ld.global.f32 	%f12, [%rd12+44];
	st.global.f32 	[%rd1+44], %f12;
	ld.global.f32 	%f13, [%rd12+48];
	st.global.f32 	[%rd1+48], %f13;
	ld.global.f32 	%f14, [%rd12+52];
	st.global.f32 	[%rd1+52], %f14;
	ld.global.f32 	%f15, [%rd12+56];
	st.global.f32 	[%rd1+56], %f15;
	ld.global.f32 	%f16, [%rd12+60];
	st.global.f32 	[%rd1+60], %f16;
	ld.global.f32 	%f17, [%rd12+64];
	st.global.f32 	[%rd1+64], %f17;
	ld.global.f32 	%f18, [%rd12+68];
	st.global.f32 	[%rd1+68], %f18;
	ld.global.f32 	%f19, [%rd12+72];
	st.global.f32 	[%rd1+72], %f19;
	ld.global.f32 	%f20, [%rd12+76];
	st.global.f32 	[%rd1+76], %f20;
	ld.global.f32 	%f21, [%rd12+80];
	st.global.f32 	[%rd1+80], %f21;
	ld.global.f32 	%f22, [%rd12+84];
	st.global.f32 	[%rd1+84], %f22;
	ld.global.f32 	%f23, [%rd12+88];
	st.global.f32 	[%rd1+88], %f23;
	ld.global.f32 	%f24, [%rd12+92];
	st.global.f32 	[%rd1+92], %f24;
	ld.global.f32 	%f25, [%rd12+96];
	st.global.f32 	[%rd1+96], %f25;
	ld.global.f32 	%f26, [%rd12+100];
	st.global.f32 	[%rd1+100], %f26;
	ld.global.f32 	%f27, [%rd12+104];
	st.global.f32 	[%rd1+104], %f27;
	ld.global.f32 	%f28, [%rd12+108];
	st.global.f32 	[%rd1+108], %f28;
	ld.global.f32 	%f29, [%rd12+112];
	st.global.f32 	[%rd1+112], %f29;
	ld.global.f32 	%f30, [%rd12+116];
	st.global.f32 	[%rd1+116], %f30;
	ld.global.f32 	%f31, [%rd12+120];
	st.global.f32 	[%rd1+120], %f31;
	ld.global.f32 	%f32, [%rd12+124];
	st.global.f32 	[%rd1+124], %f32;
	ld.global.f32 	%f33, [%rd12+128];
	st.global.f32 	[%rd1+128], %f33;
	ld.global.f32 	%f34, [%rd12+132];
	st.global.f32 	[%rd1+132], %f34;
	ld.global.f32 	%f35, [%rd12+136];
	st.global.f32 	[%rd1+136], %f35;
	ld.global.f32 	%f36, [%rd12+140];
	st.global.f32 	[%rd1+140], %f36;
	ld.global.f32 	%f37, [%rd12+144];
	st.global.f32 	[%rd1+144], %f37;
	ld.global.f32 	%f38, [%rd12+148];
	st.global.f32 	[%rd1+148], %f38;
	ld.global.f32 	%f39, [%rd12+152];
	st.global.f32 	[%rd1+152], %f39;
	ld.global.f32 	%f40, [%rd12+156];
	st.global.f32 	[%rd1+156], %f40;
	ld.global.f32 	%f41, [%rd12+160];
	st.global.f32 	[%rd1+160], %f41;
	ld.global.f32 	%f42, [%rd12+164];
	st.global.f32 	[%rd1+164], %f42;
	ld.global.f32 	%f43, [%rd12+168];
	st.global.f32 	[%rd1+168], %f43;
	ld.global.f32 	%f44, [%rd12+172];
	st.global.f32 	[%rd1+172], %f44;
	ld.global.f32 	%f45, [%rd12+176];
	st.global.f32 	[%rd1+176], %f45;
	ld.global.f32 	%f46, [%rd12+180];
	st.global.f32 	[%rd1+180], %f46;
	ld.global.f32 	%f47, [%rd12+184];
	st.global.f32 	[%rd1+184], %f47;
	ld.global.f32 	%f48, [%rd12+188];
	st.global.f32 	[%rd1+188], %f48;
	ld.global.f32 	%f49, [%rd12+192];
	st.global.f32 	[%rd1+192], %f49;
	ld.global.f32 	%f50, [%rd12+196];
	st.global.f32 	[%rd1+196], %f50;
	ld.global.f32 	%f51, [%rd12+200];
	st.global.f32 	[%rd1+200], %f51;
	ld.global.f32 	%f52, [%rd12+204];
	st.global.f32 	[%rd1+204], %f52;
	ld.global.f32 	%f53, [%rd12+208];
	st.global.f32 	[%rd1+208], %f53;
	ld.global.f32 	%f54, [%rd12+212];
	st.global.f32 	[%rd1+212], %f54;
	ld.global.f32 	%f55, [%rd12+216];
	st.global.f32 	[%rd1+216], %f55;
	ld.global.f32 	%f56, [%rd12+220];
	st.global.f32 	[%rd1+220], %f56;
	ld.global.f32 	%f57, [%rd12+224];
	st.global.f32 	[%rd1+224], %f57;
	ld.global.f32 	%f58, [%rd12+228];
	st.global.f32 	[%rd1+228], %f58;
	ld.global.f32 	%f59, [%rd12+232];
	st.global.f32 	[%rd1+232], %f59;
	ld.global.f32 	%f60, [%rd12+236];
	st.global.f32 	[%rd1+236], %f60;
	ld.global.f32 	%f61, [%rd12+240];
	st.global.f32 	[%rd1+240], %f61;
	ld.global.f32 	%f62, [%rd12+244];
	st.global.f32 	[%rd1+244], %f62;
	ld.global.f32 	%f63, [%rd12+248];
	st.global.f32 	[%rd1+248], %f63;
	ld.global.f32 	%f64, [%rd12+252];
	st.global.f32 	[%rd1+252], %f64;
	ld.global.f32 	%f65, [%rd12+256];
	st.global.f32 	[%rd1+256], %f65;
	ld.global.f32 	%f66, [%rd12+260];
	st.global.f32 	[%rd1+260], %f66;
	ld.global.f32 	%f67, [%rd12+264];
	st.global.f32 	[%rd1+264], %f67;
	ld.global.f32 	%f68, [%rd12+268];
	st.global.f32 	[%rd1+268], %f68;
	ld.global.f32 	%f69, [%rd12+272];
	st.global.f32 	[%rd1+272], %f69;
	ld.global.f32 	%f70, [%rd12+276];
	st.global.f32 	[%rd1+276], %f70;
	ld.global.f32 	%f71, [%rd12+280];
	st.global.f32 	[%rd1+280], %f71;
	ld.global.f32 	%f72, [%rd12+284];
	st.global.f32 	[%rd1+284], %f72;
	ld.global.f32 	%f73, [%rd12+288];
	st.global.f32 	[%rd1+288], %f73;
	ld.global.f32 	%f74, [%rd12+292];
	st.global.f32 	[%rd1+292], %f74;
	ld.global.f32 	%f75, [%rd12+296];
	st.global.f32 	[%rd1+296], %f75;
	ld.global.f32 	%f76, [%rd12+300];
	st.global.f32 	[%rd1+300], %f76;
	ld.global.f32 	%f77, [%rd12+304];
	st.global.f32 	[%rd1+304], %f77;
	ld.global.f32 	%f78, [%rd12+308];
	st.global.f32 	[%rd1+308], %f78;
	ld.global.f32 	%f79, [%rd12+312];
	st.global.f32 	[%rd1+312], %f79;
	ld.global.f32 	%f80, [%rd12+316];
	st.global.f32 	[%rd1+316], %f80;
	ld.global.f32 	%f81, [%rd12+320];
	st.global.f32 	[%rd1+320], %f81;
	ld.global.f32 	%f82, [%rd12+324];
	st.global.f32 	[%rd1+324], %f82;
	ld.global.f32 	%f83, [%rd12+328];
	st.global.f32 	[%rd1+328], %f83;
	ld.global.f32 	%f84, [%rd12+332];
	st.global.f32 	[%rd1+332], %f84;
	ld.global.f32 	%f85, [%rd12+336];
	st.global.f32 	[%rd1+336], %f85;
	ld.global.f32 	%f86, [%rd12+340];
	st.global.f32 	[%rd1+340], %f86;
	ld.global.f32 	%f87, [%rd12+344];
	st.global.f32 	[%rd1+344], %f87;
	ld.global.f32 	%f88, [%rd12+348];
	st.global.f32 	[%rd1+348], %f88;
	ld.global.f32 	%f89, [%rd12+352];
	st.global.f32 	[%rd1+352], %f89;
	ld.global.f32 	%f90, [%rd12+356];
	st.global.f32 	[%rd1+356], %f90;
	ld.global.f32 	%f91, [%rd12+360];
	st.global.f32 	[%rd1+360], %f91;
	ld.global.f32 	%f92, [%rd12+364];
	st.global.f32 	[%rd1+364], %f92;
	ld.global.f32 	%f93, [%rd12+368];
	st.global.f32 	[%rd1+368], %f93;
	ld.global.f32 	%f94, [%rd12+372];
	st.global.f32 	[%rd1+372], %f94;
	ld.global.f32 	%f95, [%rd12+376];
	st.global.f32 	[%rd1+376], %f95;
	ld.global.f32 	%f96, [%rd12+380];
	st.global.f32 	[%rd1+380], %f96;
	ld.global.f32 	%f97, [%rd12+384];
	st.global.f32 	[%rd1+384], %f97;
	ld.global.f32 	%f98, [%rd12+388];
	st.global.f32 	[%rd1+388], %f98;
	ld.global.f32 	%f99, [%rd12+392];
	st.global.f32 	[%rd1+392], %f99;
	ld.global.f32 	%f100, [%rd12+396];
	st.global.f32 	[%rd1+396], %f100;
	ld.global.f32 	%f101, [%rd12+400];
	st.global.f32 	[%rd1+400], %f101;
	ld.global.f32 	%f102, [%rd12+404];
	st.global.f32 	[%rd1+404], %f102;
	ld.global.f32 	%f103, [%rd12+408];
	st.global.f32 	[%rd1+408], %f103;
	ld.global.f32 	%f104, [%rd12+412];
	st.global.f32 	[%rd1+412], %f104;
	ld.global.f32 	%f105, [%rd12+416];
	st.global.f32 	[%rd1+416], %f105;
	ld.global.f32 	%f106, [%rd12+420];
	st.global.f32 	[%rd1+420], %f106;
	ld.global.f32 	%f107, [%rd12+424];
	st.global.f32 	[%rd1+424], %f107;
	ld.global.f32 	%f108, [%rd12+428];
	st.global.f32 	[%rd1+428], %f108;
	ld.global.f32 	%f109, [%rd12+432];
	st.global.f32 	[%rd1+432], %f109;
	ld.global.f32 	%f110, [%rd12+436];
	st.global.f32 	[%rd1+436], %f110;
	ld.global.f32 	%f111, [%rd12+440];
	st.global.f32 	[%rd1+440], %f111;
	ld.global.f32 	%f112, [%rd12+444];
	st.global.f32 	[%rd1+444], %f112;
	ld.global.f32 	%f113, [%rd12+448];
	st.global.f32 	[%rd1+448], %f113;
	ld.global.f32 	%f114, [%rd12+452];
	st.global.f32 	[%rd1+452], %f114;
	ld.global.f32 	%f115, [%rd12+456];
	st.global.f32 	[%rd1+456], %f115;
	ld.global.f32 	%f116, [%rd12+460];
	st.global.f32 	[%rd1+460], %f116;
	ld.global.f32 	%f117, [%rd12+464];
	st.global.f32 	[%rd1+464], %f117;
	ld.global.f32 	%f118, [%rd12+468];
	st.global.f32 	[%rd1+468], %f118;
	ld.global.f32 	%f119, [%rd12+472];
	st.global.f32 	[%rd1+472], %f119;
	ld.global.f32 	%f120, [%rd12+476];
	st.global.f32 	[%rd1+476], %f120;
	ld.global.f32 	%f121, [%rd12+480];
	st.global.f32 	[%rd1+480], %f121;
	ld.global.f32 	%f122, [%rd12+484];
	st.global.f32 	[%rd1+484], %f122;
	ld.global.f32 	%f123, [%rd12+488];
	st.global.f32 	[%rd1+488], %f123;
	ld.global.f32 	%f124, [%rd12+492];
	st.global.f32 	[%rd1+492], %f124;
	ld.global.f32 	%f125, [%rd12+496];
	st.global.f32 	[%rd1+496], %f125;
	ld.global.f32 	%f126, [%rd12+500];
	st.global.f32 	[%rd1+500], %f126;
	ld.global.f32 	%f127, [%rd12+504];
	st.global.f32 	[%rd1+504], %f127;
	ld.global.f32 	%f128, [%rd12+508];
	st.global.f32 	[%rd1+508], %f128;
$L__BB0_4:
	ret;

}


// ===== COMPILED SASS (sm_100) =====

	.target	sm_100

	.elftype	@"ET_EXEC"


//--------------------- .note.nv.tkinfo           --------------------------
	.section	.note.nv.tkinfo,"",@"SHT_NOTE"
	.sectionflags	@"SHF_NOTE_NV_TKINFO"
	.tkinfo
        /*0018*/ 	.word	0x00000002
        /*0030*/ 	.string	""
        /*0030*/ 	.string	"ptxas"
        /*0030*/ 	.string	"Cuda compilation tools, release 13.0, V13.0.88"
        /*0030*/ 	.string	"Build cuda_13.0.r13.0/compiler.36424714_0"
        /*0030*/ 	.string	"-arch sm_100 -m 64 "



//--------------------- .note.nv.cuinfo           --------------------------
	.section	.note.nv.cuinfo,"",@"SHT_NOTE"
	.sectionflags	@"SHF_NOTE_NV_CUINFO"
        /*0018*/ 	.short	0x0002
        /*001a*/ 	.short	0x0064
        /*001c*/ 	.short	0x0082
	.zero		2


//--------------------- .nv.info                  --------------------------
	.section	.nv.info,"",@"SHT_CUDA_INFO"
	.align	4


	//----- nvinfo : EIATTR_REGCOUNT
	.align		4
        /*0000*/ 	.byte	0x04, 0x2f
        /*0002*/ 	.short	(.L_1 - .L_0)
	.align		4
.L_0:
        /*0004*/ 	.word	index@(_Z6gatherPKfPKiPf)
        /*0008*/ 	.word	0x00000014


	//----- nvinfo : EIATTR_FRAME_SIZE
	.align		4
.L_1:
        /*000c*/ 	.byte	0x04, 0x11
        /*000e*/ 	.short	(.L_3 - .L_2)
	.align		4
.L_2:
        /*0010*/ 	.word	index@(_Z6gatherPKfPKiPf)
        /*0014*/ 	.word	0x00000000


	//----- nvinfo : EIATTR_MIN_STACK_SIZE
	.align		4
.L_3:
        /*0018*/ 	.byte	0x04, 0x12
        /*001a*/ 	.short	(.L_5 - .L_4)
	.align		4
.L_4:
        /*001c*/ 	.word	index@(_Z6gatherPKfPKiPf)
        /*0020*/ 	.word	0x00000000
.L_5:


//--------------------- .nv.compat                --------------------------
	.section	.nv.compat,"",@"SHT_CUDA_COMPAT_INFO"
	.align	4
        /*0000*/ 	.byte	0x02, 0x09, 0x00, 0x00, 0x02, 0x02, 0x01, 0x00, 0x02, 0x05, 0x05, 0x00, 0x03, 0x07, 0x01, 0x01
        /*0010*/ 	.byte	0x02, 0x03, 0x00, 0x00, 0x02, 0x06, 0x01, 0x00, 0x04, 0x0b, 0x08, 0x00, 0x09, 0x00, 0x00, 0x00
        /*0020*/ 	.byte	0x00, 0x00, 0x00, 0x00


//--------------------- .nv.info._Z6gatherPKfPKiPf --------------------------
	.section	.nv.info._Z6gatherPKfPKiPf,"",@"SHT_CUDA_INFO"
	.sectionflags	@""
	.align	4


	//----- nvinfo : EIATTR_CUDA_API_VERSION
	.align		4
        /*0000*/ 	.byte	0x04, 0x37
        /*0002*/ 	.short	(.L_7 - .L_6)
.L_6:
        /*0004*/ 	.word	0x00000082


	//----- nvinfo : EIATTR_KPARAM_INFO
	.align		4
.L_7:
        /*0008*/ 	.byte	0x04, 0x17
        /*000a*/ 	.short	(.L_9 - .L_8)
.L_8:
        /*000c*/ 	.word	0x00000000
        /*0010*/ 	.short	0x0002
        /*0012*/ 	.short	0x0010
        /*0014*/ 	.byte	0x00, 0xf5, 0x21, 0x00


	//----- nvinfo : EIATTR_KPARAM_INFO
	.align		4
.L_9:
        /*0018*/ 	.byte	0x04, 0x17
        /*001a*/ 	.short	(.L_11 - .L_10)
.L_10:
        /*001c*/ 	.word	0x00000000
        /*0020*/ 	.short	0x0001
        /*0022*/ 	.short	0x0008
        /*0024*/ 	.byte	0x00, 0xf5, 0x21, 0x00


	//----- nvinfo : EIATTR_KPARAM_INFO
	.align		4
.L_11:
        /*0028*/ 	.byte	0x04, 0x17
        /*002a*/ 	.short	(.L_13 - .L_12)
.L_12:
        /*002c*/ 	.word	0x00000000
        /*0030*/ 	.short	0x0000
        /*0032*/ 	.short	0x0000
        /*0034*/ 	.byte	0x00, 0xf5, 0x21, 0x00


	//----- nvinfo : EIATTR_SPARSE_MMA_MASK
	.align		4
.L_13:
        /*0038*/ 	.byte	0x03, 0x50
        /*003a*/ 	.short	0x0000


	//----- nvinfo : EIATTR_MAXREG_COUNT
	.align		4
        /*003c*/ 	.byte	0x03, 0x1b
        /*003e*/ 	.short	0x00ff


	//----- nvinfo : EIATTR_MERCURY_ISA_VERSION
	.align		4
        /*0040*/ 	.byte	0x03, 0x5f
        /*0042*/ 	.short	0x0101


	//----- nvinfo : EIATTR_VRC_CTA_INIT_COUNT
	.align		4
        /*0044*/ 	.byte	0x02, 0x4a
	.zero		1
	.zero		1


	//----- nvinfo : EIATTR_EXIT_INSTR_OFFSETS
	.align		4
        /*0048*/ 	.byte	0x04, 0x1c
        /*004a*/ 	.short	(.L_15 - .L_14)


	//   ....[0]....
.L_14:
        /*004c*/ 	.word	0x00000060


	//   ....[1]....
        /*0050*/ 	.word	0x00000900


	//   ....[2]....
        /*0054*/ 	.word	0x00001940


	//----- nvinfo : EIATTR_CRS_STACK_SIZE
	.align		4
.L_15:
        /*0058*/ 	.byte	0x04, 0x1e
        /*005a*/ 	.short	(.L_17 - .L_16)
.L_16:
        /*005c*/ 	.word	0x00000000


	//----- nvinfo : EIATTR_CBANK_PARAM_SIZE
	.align		4
.L_17:
        /*0060*/ 	.byte	0x03, 0x19
        /*0062*/ 	.short	0x0018


	//----- nvinfo : EIATTR_PARAM_CBANK
	.align		4
        /*0064*/ 	.byte	0x04, 0x0a
        /*0066*/ 	.short	(.L_19 - .L_18)
	.align		4
.L_18:
        /*0068*/ 	.word	index@(.nv.constant0._Z6gatherPKfPKiPf)
        /*006c*/ 	.short	0x0380
        /*006e*/ 	.short	0x0018


	//----- nvinfo : EIATTR_SW_WAR
	.align		4
.L_19:
        /*0070*/ 	.byte	0x04, 0x36
        /*0072*/ 	.short	(.L_21 - .L_20)
.L_20:
        /*0074*/ 	.word	0x00000008
.L_21:


//--------------------- .nv.callgraph             --------------------------
	.section	.nv.callgraph,"",@"SHT_CUDA_CALLGRAPH"
	.align	4
	.sectionentsize	8
	.align		4
        /*0000*/ 	.word	0x00000000
	.align		4
        /*0004*/ 	.word	0xffffffff
	.align		4
        /*0008*/ 	.word	0x00000000
	.align		4
        /*000c*/ 	.word	0xfffffffe
	.align		4
        /*0010*/ 	.word	0x00000000
	.align		4
        /*0014*/ 	.word	0xfffffffd
	.align		4
        /*0018*/ 	.word	0x00000000
	.align		4
        /*001c*/ 	.word	0xfffffffc


//--------------------- .text._Z6gatherPKfPKiPf   --------------------------
	.section	.text._Z6gatherPKfPKiPf,"ax",@progbits
	.align	128
        .global         _Z6gatherPKfPKiPf
        .type           _Z6gatherPKfPKiPf,@function
        .size           _Z6gatherPKfPKiPf,(.L_x_2 - _Z6gatherPKfPKiPf)
        .other          _Z6gatherPKfPKiPf,@"STO_CUDA_ENTRY STV_DEFAULT"
_Z6gatherPKfPKiPf:
.text._Z6gatherPKfPKiPf:
[----:B------:R-:W-:Y:S01]  /*0000*/  LDC R1, c[0x0][0x37c] ;  /* 0x0000df00ff017b82 */ /* 0x000fe20000000800 */
[----:B------:R-:W0:Y:S07]  /*0010*/  S2R R0, SR_TID.X ;  /* 0x0000000000007919 */ /* 0x000e2e0000002100 */
[----:B------:R-:W0:Y:S08]  /*0020*/  S2UR UR4, SR_CTAID.X ;  /* 0x00000000000479c3 */ /* 0x000e300000002500 */
[----:B------:R-:W0:Y:S02]  /*0030*/  LDC R7, c[0x0][0x360] ;  /* 0x0000d800ff077b82 */ /* 0x000e240000000800 */
[----:B0-----:R-:W-:-:S05]  /*0040*/  IMAD R7, R7, UR4, R0 ;  /* 0x0000000407077c24 */ /* 0x001fca000f8e0200 */
[----:B------:R-:W-:-:S13]  /*0050*/  ISETP.GT.AND P0, PT, R7, 0x1f, PT ;  /* 0x0000001f0700780c */ /* 0x000fda0003f04270 */
[----:B------:R-:W-:Y:S05]  /*0060*/  @P0 EXIT ;  /* 0x000000000000094d */ /* 0x000fea0003800000 */
[----:B------:R-:W0:Y:S01]  /*0070*/  LDC.64 R4, c[0x0][0x388] ;  /* 0x0000e200ff047b82 */ /* 0x000e220000000a00 */
[----:B------:R-:W1:Y:S07]  /*0080*/  LDCU.64 UR4, c[0x0][0x358] ;  /* 0x00006b00ff0477ac */ /* 0x000e6e0008000a00 */
[----:B------:R-:W2:Y:S01]  /*0090*/  LDC.64 R2, c[0x0][0x390] ;  /* 0x0000e400ff027b82 */ /* 0x000ea20000000a00 */
[----:B0-----:R-:W-:-:S05]  /*00a0*/  IMAD.WIDE R4, R7, 0x4, R4 ;  /* 0x0000000407047825 */ /* 0x001fca00078e0204 */
[----:B-1----:R-:W3:Y:S01]  /*00b0*/  LDG.E R0, desc[UR4][R4.64] ;  /* 0x0000000404007981 */ /* 0x002ee2000c1e1900 */
[----:B------:R-:W-:-:S05]  /*00c0*/  SHF.L.U32 R7, R7, 0x7, RZ ;  /* 0x0000000707077819 */ /* 0x000fca00000006ff */
[----:B--2---:R-:W-:Y:S01]  /*00d0*/  IMAD.WIDE R2, R7, 0x4, R2 ;  /* 0x0000000407027825 */ /* 0x004fe200078e0202 */
[----:B---3--:R-:W-:-:S13]  /*00e0*/  ISETP.GE.U32.AND P0, PT, R0, 0x20, PT ;  /* 0x000000200000780c */ /* 0x008fda0003f06070 */
[----:B------:R-:W-:Y:S05]  /*00f0*/  @!P0 BRA `(.L_x_0) ;  /* 0x0000000800048947 */ /* 0x000fea0003800000 */
[----:B------:R-:W-:Y:S04]  /*0100*/  STG.E desc[UR4][R2.64], RZ ;  /* 0x000000ff02007986 */ /* 0x000fe8000c101904 */
        /* <DEDUP_REMOVED lines=126> */
[----:B------:R-:W-:Y:S01]  /*08f0*/  STG.E desc[UR4][R2.64+0x1fc], RZ ;  /* 0x0001fcff02007986 */ /* 0x000fe2000c101904 */
[----:B------:R-:W-:Y:S05]  /*0900*/  EXIT ;  /* 0x000000000000794d */ /* 0x000fea0003800000 */
.L_x_0:
[----:B------:R-:W0:Y:S01]  /*0910*/  LDC.64 R4, c[0x0][0x380] ;  /* 0x0000e000ff047b82 */ /* 0x000e220000000a00 */
[----:B------:R-:W-:-:S05]  /*0920*/  SHF.L.U32 R7, R0, 0x7, RZ ;  /* 0x0000000700077819 */ /* 0x000fca00000006ff */
[----:B0-----:R-:W-:-:S05]  /*0930*/  IMAD.WIDE.U32 R4, R7, 0x4, R4 ;  /* 0x0000000407047825 */ /* 0x001fca00078e0004 */
[----:B------:R-:W2:Y:S04]  /*0940*/  LDG.E R7, desc[UR4][R4.64] ;  /* 0x0000000404077981 */ /* 0x000ea8000c1e1900 */
[----:B--2---:R0:W-:Y:S04]  /*0950*/  STG.E desc[UR4][R2.64], R7 ;  /* 0x0000000702007986 */ /* 0x0041e8000c101904 */
[----:B------:R-:W2:Y:S04]  /*0960*/  LDG.E R9, desc[UR4][R4.64+0x4] ;  /* 0x0000040404097981 */ /* 0x000ea8000c1e1900 */
[----:B--2---:R1:W-:Y:S04]  /*0970*/  STG.E desc[UR4][R2.64+0x4], R9 ;  /* 0x0000040902007986 */ /* 0x0043e8000c101904 */
[----:B------:R-:W2:Y:S04]  /*0980*/  LDG.E R11, desc[UR4][R4.64+0x8] ;  /* 0x00000804040b7981 */ /* 0x000ea8000c1e1900 */
[----:B--2---:R2:W-:Y:S04]  /*0990*/  STG.E desc[UR4][R2.64+0x8], R11 ;  /* 0x0000080b02007986 */ /* 0x0045e8000c101904 */
[----:B------:R-:W3:Y:S04]  /*09a0*/  LDG.E R13, desc[UR4][R4.64+0xc] ;  /* 0x00000c04040d7981 */ /* 0x000ee8000c1e1900 */
[----:B---3--:R3:W-:Y:S04]  /*09b0*/  STG.E desc[UR4][R2.64+0xc], R13 ;  /* 0x00000c0d02007986 */ /* 0x0087e8000c101904 */
[----:B------:R-:W4:Y:S04]  /*09c0*/  LDG.E R15, desc[UR4][R4.64+0x10] ;  /* 0x00001004040f7981 */ /* 0x000f28000c1e1900 */
[----:B----4-:R4:W-:Y:S04]  /*09d0*/  STG.E desc[UR4][R2.64+0x10], R15 ;  /* 0x0000100f02007986 */ /* 0x0109e8000c101904 */
[----:B------:R-:W5:Y:S04]  /*09e0*/  LDG.E R17, desc[UR4][R4.64+0x14] ;  /* 0x0000140404117981 */ /* 0x000f68000c1e1900 */
[----:B-----5:R5:W-:Y:S04]  /*09f0*/  STG.E desc[UR4][R2.64+0x14], R17 ;  /* 0x0000141102007986 */ /* 0x020be8000c101904 */
[----:B0-----:R-:W2:Y:S04]  /*0a00*/  LDG.E R7, desc[UR4][R4.64+0x18] ;  /* 0x0000180404077981 */ /* 0x001ea8000c1e1900 */
[----:B--2---:R0:W-:Y:S04]  /*0a10*/  STG.E desc[UR4][R2.64+0x18], R7 ;  /* 0x0000180702007986 */ /* 0x0041e8000c101904 */
[----:B-1----:R-:W2:Y:S04]  /*0a20*/  LDG.E R9, desc[UR4][R4.64+0x1c] ;  /* 0x00001c0404097981 */ /* 0x002ea8000c1e1900 */
[----:B--2---:R1:W-:Y:S04]  /*0a30*/  STG.E desc[UR4][R2.64+0x1c], R9 ;  /* 0x00001c0902007986 */ /* 0x0043e8000c101904 */
[----:B------:R-:W2:Y:S04]  /*0a40*/  LDG.E R11, desc[UR4][R4.64+0x20] ;  /* 0x00002004040b7981 */ /* 0x000ea8000c1e1900 */
[----:B--2---:R2:W-:Y:S04]  /*0a50*/  STG.E desc[UR4][R2.64+0x20], R11 ;  /* 0x0000200b02007986 */ /* 0x0045e8000c101904 */
[----:B---3--:R-:W3:Y:S04]  /*0a60*/  LDG.E R13, desc[UR4][R4.64+0x24] ;  /* 0x00002404040d7981 */ /* 0x008ee8000c1e1900 */
[----:B---3--:R3:W-:Y:S04]  /*0a70*/  STG.E desc[UR4][R2.64+0x24], R13 ;  /* 0x0000240d02007986 */ /* 0x0087e8000c101904 */
[----:B----4-:R-:W4:Y:S04]  /*0a80*/  LDG.E R15, desc[UR4][R4.64+0x28] ;  /* 0x00002804040f7981 */ /* 0x010f28000c1e1900 */
[----:B----4-:R4:W-:Y:S04]  /*0a90*/  STG.E desc[UR4][R2.64+0x28], R15 ;  /* 0x0000280f02007986 */ /* 0x0109e8000c101904 */
[----:B-----5:R-:W5:Y:S04]  /*0aa0*/  LDG.E R17, desc[UR4][R4.64+0x2c] ;  /* 0x00002c0404117981 */ /* 0x020f68000c1e1900 */
        /* <DEDUP_REMOVED lines=222> */
[----:B--2---:R-:W-:Y:S04]  /*1890*/  STG.E desc[UR4][R2.64+0x1e8], R11 ;  /* 0x0001e80b02007986 */ /* 0x004fe8000c101904 */
[----:B---3--:R-:W2:Y:S04]  /*18a0*/  LDG.E R13, desc[UR4][R4.64+0x1ec] ;  /* 0x0001ec04040d7981 */ /* 0x008ea8000c1e1900 */
[----:B--2---:R-:W-:Y:S04]  /*18b0*/  STG.E desc[UR4][R2.64+0x1ec], R13 ;  /* 0x0001ec0d02007986 */ /* 0x004fe8000c101904 */
[----:B----4-:R-:W2:Y:S04]  /*18c0*/  LDG.E R15, desc[UR4][R4.64+0x1f0] ;  /* 0x0001f004040f7981 */ /* 0x010ea8000c1e1900 */
[----:B--2---:R-:W-:Y:S04]  /*18d0*/  STG.E desc[UR4][R2.64+0x1f0], R15 ;  /* 0x0001f00f02007986 */ /* 0x004fe8000c101904 */
[----:B-----5:R-:W2:Y:S04]  /*18e0*/  LDG.E R17, desc[UR4][R4.64+0x1f4] ;  /* 0x0001f40404117981 */ /* 0x020ea8000c1e1900 */
[----:B--2---:R-:W-:Y:S04]  /*18f0*/  STG.E desc[UR4][R2.64+0x1f4], R17 ;  /* 0x0001f41102007986 */ /* 0x004fe8000c101904 */
[----:B0-----:R-:W2:Y:S04]  /*1900*/  LDG.E R7, desc[UR4][R4.64+0x1f8] ;  /* 0x0001f80404077981 */ /* 0x001ea8000c1e1900 */
[----:B--2---:R-:W-:Y:S04]  /*1910*/  STG.E desc[UR4][R2.64+0x1f8], R7 ;  /* 0x0001f80702007986 */ /* 0x004fe8000c101904 */
[----:B-1----:R-:W2:Y:S04]  /*1920*/  LDG.E R9, desc[UR4][R4.64+0x1fc] ;  /* 0x0001fc0404097981 */ /* 0x002ea8000c1e1900 */
[----:B--2---:R-:W-:Y:S01]  /*1930*/  STG.E desc[UR4][R2.64+0x1fc], R9 ;  /* 0x0001fc0902007986 */ /* 0x004fe2000c101904 */
[----:B------:R-:W-:Y:S05]  /*1940*/  EXIT ;  /* 0x000000000000794d */ /* 0x000fea0003800000 */
.L_x_1:
[----:B------:R-:W-:-:S00]  /*1950*/  BRA `(.L_x_1) ;  /* 0xfffffffc00fc7947 */ /* 0x000fc0000383ffff */
[----:B------:R-:W-:-:S00]  /*1960*/  NOP ;  /* 0x0000000000007918 */ /* 0x000fc00000000000 */
        /* <DEDUP_REMOVED lines=9> */
.L_x_2:


//--------------------- .nv.shared.reserved.0     --------------------------
	.section	.nv.shared.reserved.0,"aw",@nobits
	.weak		__nv_reservedSMEM_offset_0_alias
	.size		__nv_reservedSMEM_offset_0_alias, 0, 64
	.other		__nv_reservedSMEM_offset_0_alias,@"STO_CUDA_RESERVED_SHARED STV_DEFAULT"
__nv_reservedSMEM_offset_0_alias:
	.zero		0
	.zero		64


//--------------------- .nv.constant0._Z6gatherPKfPKiPf --------------------------
	.section	.nv.constant0._Z6gatherPKfPKiPf,"a",@progbits
	.sectionflags	@""
	.align	4
.nv.constant0._Z6gatherPKfPKiPf:
	.zero		920


//--------------------- SYMBOLS --------------------------

	.type		.nv.reservedSmem.offset0,@object
	.size		.nv.reservedSmem.offset0,0x4
